	.headerflags	@"EF_CUDA_TEXMODE_UNIFIED EF_CUDA_64BIT_ADDRESS EF_CUDA_ACCELERATORS EF_CUDA_SM90 EF_CUDA_VIRTUAL_SM(EF_CUDA_SM90)"
	.elftype	@"ET_EXEC"


//--------------------- .nv.info                  --------------------------
	.section	.nv.info,"",@"SHT_CUDA_INFO"
	.align	4


	//----- nvinfo : EIATTR_REGCOUNT
	.align		4
        /*0000*/ 	.byte	0x04, 0x2f
        /*0002*/ 	.short	(.L_1 - .L_0)
	.align		4
.L_0:
        /*0004*/ 	.word	index@(triton_poi_fused__to_copy_add_arange_mul_15)
        /*0008*/ 	.word	0x00000008


	//----- nvinfo : EIATTR_MIN_STACK_SIZE
	.align		4
.L_1:
        /*000c*/ 	.byte	0x04, 0x12
        /*000e*/ 	.short	(.L_3 - .L_2)
	.align		4
.L_2:
        /*0010*/ 	.word	index@(triton_poi_fused__to_copy_add_arange_mul_15)
        /*0014*/ 	.word	0x00000000


	//----- nvinfo : EIATTR_FRAME_SIZE
	.align		4
.L_3:
        /*0018*/ 	.byte	0x04, 0x11
        /*001a*/ 	.short	(.L_5 - .L_4)
	.align		4
.L_4:
        /*001c*/ 	.word	index@(triton_poi_fused__to_copy_add_arange_mul_15)
        /*0020*/ 	.word	0x00000000


	//----- nvinfo : EIATTR_MIN_STACK_SIZE
	.align		4
.L_5:
        /*0024*/ 	.byte	0x04, 0x12
        /*0026*/ 	.short	(.L_7 - .L_6)
	.align		4
.L_6:
        /*0028*/ 	.word	index@(triton_poi_fused__to_copy_add_arange_mul_15)
        /*002c*/ 	.word	0x00000000
.L_7:


//--------------------- .nv.info.triton_poi_fused__to_copy_add_arange_mul_15 --------------------------
	.section	.nv.info.triton_poi_fused__to_copy_add_arange_mul_15,"",@"SHT_CUDA_INFO"
	.sectionflags	@""
	.align	4


	//----- nvinfo : EIATTR_CUDA_API_VERSION
	.align		4
        /*0000*/ 	.byte	0x04, 0x37
        /*0002*/ 	.short	(.L_9 - .L_8)
.L_8:
        /*0004*/ 	.word	0x0000007c


	//----- nvinfo : EIATTR_KPARAM_INFO
	.align		4
.L_9:
        /*0008*/ 	.byte	0x04, 0x17
        /*000a*/ 	.short	(.L_11 - .L_10)
.L_10:
        /*000c*/ 	.word	0x00000000
        /*0010*/ 	.short	0x0001
        /*0012*/ 	.short	0x0008
        /*0014*/ 	.byte	0x00, 0xf0, 0x11, 0x00


	//----- nvinfo : EIATTR_KPARAM_INFO
	.align		4
.L_11:
        /*0018*/ 	.byte	0x04, 0x17
        /*001a*/ 	.short	(.L_13 - .L_12)
.L_12:
        /*001c*/ 	.word	0x00000000
        /*0020*/ 	.short	0x0000
        /*0022*/ 	.short	0x0000
        /*0024*/ 	.byte	0x00, 0xf4, 0x21, 0x00


	//----- nvinfo : EIATTR_SPARSE_MMA_MASK
	.align		4
.L_13:
        /*0028*/ 	.byte	0x03, 0x50
        /*002a*/ 	.short	0x0000


	//----- nvinfo : EIATTR_MAXREG_COUNT
	.align		4
        /*002c*/ 	.byte	0x03, 0x1b
        /*002e*/ 	.short	0x00ff


	//----- nvinfo : EIATTR_EXIT_INSTR_OFFSETS
	.align		4
        /*0030*/ 	.byte	0x04, 0x1c
        /*0032*/ 	.short	(.L_15 - .L_14)


	//   ....[0]....
.L_14:
        /*0034*/ 	.word	0x000000c0


	//   ....[1]....
        /*0038*/ 	.word	0x000000f0


	//----- nvinfo : EIATTR_REQNTID
	.align		4
.L_15:
        /*003c*/ 	.byte	0x04, 0x10
        /*003e*/ 	.short	(.L_17 - .L_16)
.L_16:
        /*0040*/ 	.word	0x00000020
        /*0044*/ 	.word	0x00000001
        /*0048*/ 	.word	0x00000001


	//----- nvinfo : EIATTR_CBANK_PARAM_SIZE
	.align		4
.L_17:
        /*004c*/ 	.byte	0x03, 0x19
        /*004e*/ 	.short	0x000c


	//----- nvinfo : EIATTR_PARAM_CBANK
	.align		4
        /*0050*/ 	.byte	0x04, 0x0a
        /*0052*/ 	.short	(.L_19 - .L_18)
	.align		4
.L_18:
        /*0054*/ 	.word	index@(.nv.constant0.triton_poi_fused__to_copy_add_arange_mul_15)
        /*0058*/ 	.short	0x0210
        /*005a*/ 	.short	0x000c


	//----- nvinfo : EIATTR_SW_WAR
	.align		4
.L_19:
        /*005c*/ 	.byte	0x04, 0x36
        /*005e*/ 	.short	(.L_21 - .L_20)
.L_20:
        /*0060*/ 	.word	0x00000008
.L_21:


//--------------------- .nv.callgraph             --------------------------
	.section	.nv.callgraph,"",@"SHT_CUDA_CALLGRAPH"
	.align	4
	.sectionentsize	8
	.align		4
        /*0000*/ 	.word	0x00000000
	.align		4
        /*0004*/ 	.word	0xffffffff
	.align		4
        /*0008*/ 	.word	0x00000000
	.align		4
        /*000c*/ 	.word	0xfffffffe
	.align		4
        /*0010*/ 	.word	0x00000000
	.align		4
        /*0014*/ 	.word	0xfffffffd
	.align		4
        /*0018*/ 	.word	0x00000000
	.align		4
        /*001c*/ 	.word	0xfffffffc


//--------------------- .text.triton_poi_fused__to_copy_add_arange_mul_15 --------------------------
	.section	.text.triton_poi_fused__to_copy_add_arange_mul_15,"ax",@progbits
	.align	128
        .global         triton_poi_fused__to_copy_add_arange_mul_15
        .type           triton_poi_fused__to_copy_add_arange_mul_15,@function
        .size           triton_poi_fused__to_copy_add_arange_mul_15,(.L_x_1 - triton_poi_fused__to_copy_add_arange_mul_15)
        .other          triton_poi_fused__to_copy_add_arange_mul_15,@"STO_CUDA_ENTRY STV_DEFAULT"
triton_poi_fused__to_copy_add_arange_mul_15:
.text.triton_poi_fused__to_copy_add_arange_mul_15:
[----:B------:R-:W0:Y:S02]  /*0000*/  LDC R1, c[0x0][0x28] ;  /* 0x00000a00ff017b82 */ /* 0x000e240000000800 */
[----:B------:R-:W1:Y:S01]  /*0010*/  S2R R0, SR_TID.X ;  /* 0x0000000000007919 */ /* 0x000e620000002100 */
[----:B------:R-:W2:Y:S01]  /*0020*/  LDC.64 R2, c[0x0][0x210] ;  /* 0x00008400ff027b82 */ /* 0x000ea20000000a00 */
[----:B------:R-:W3:Y:S01]  /*0030*/  S2R R5, SR_CTAID.X ;  /* 0x0000000000057919 */ /* 0x000ee20000002500 */
[----:B-1----:R-:W-:-:S05]  /*0040*/  LOP3.LUT R0, R0, 0x1f, RZ, 0xc0, !PT ;  /* 0x0000001f00007812 */ /* 0x002fca00078ec0ff */
[----:B---3--:R-:W-:-:S04]  /*0050*/  IMAD R5, R5, 0x20, R0 ;  /* 0x0000002005057824 */ /* 0x008fc800078e0200 */
[C---:B--2---:R-:W-:Y:S01]  /*0060*/  IMAD.WIDE R2, R5.reuse, 0x8, R2 ;  /* 0x0000000805027825 */ /* 0x044fe200078e0202 */
[----:B------:R-:W-:Y:S02]  /*0070*/  I2FP.F32.S32 R0, R5 ;  /* 0x0000000500007245 */ /* 0x000fe40000201400 */
[----:B------:R-:W-:-:S03]  /*0080*/  ISETP.GE.AND P0, PT, R5, 0x20, PT ;  /* 0x000000200500780c */ /* 0x000fc60003f06270 */
[----:B------:R-:W-:-:S04]  /*0090*/  FMUL R0, R0, 0.5 ;  /* 0x3f00000000007820 */ /* 0x000fc80000400000 */
[----:B------:R-:W1:Y:S02]  /*00a0*/  F2I.TRUNC.NTZ R4, R0 ;  /* 0x0000000000047305 */ /* 0x000e64000020f100 */
[----:B-1----:R-:W-:-:S04]  /*00b0*/  SHF.R.S32.HI R5, RZ, 0x1f, R4 ;  /* 0x0000001fff057819 */ /* 0x002fc80000011404 */
[----:B------:R-:W-:Y:S05]  /*00c0*/  @P0 EXIT ;  /* 0x000000000000094d */ /* 0x000fea0003800000 */
[----:B------:R-:W-:Y:S02]  /*00d0*/  ULDC.64 UR4, c[0x0][0x208] ;  /* 0x0000820000047ab9 */ /* 0x000fe40000000a00 */
[----:B------:R-:W-:Y:S01]  /*00e0*/  STG.E.64 desc[UR4][R2.64], R4 ;  /* 0x0000000402007986 */ /* 0x000fe2000c101b04 */
[----:B------:R-:W-:Y:S05]  /*00f0*/  EXIT ;  /* 0x000000000000794d */ /* 0x000fea0003800000 */
.L_x_0:
[----:B------:R-:W-:-:S00]  /*0100*/  BRA `(.L_x_0) ;  /* 0xfffffffc00fc7947 */ /* 0x000fc0000383ffff */
[----:B------:R-:W-:-:S00]  /*0110*/  NOP ;  /* 0x0000000000007918 */ /* 0x000fc00000000000 */
        /* <DEDUP_REMOVED lines=14> */
.L_x_1:


//--------------------- .nv.constant0.triton_poi_fused__to_copy_add_arange_mul_15 --------------------------
	.section	.nv.constant0.triton_poi_fused__to_copy_add_arange_mul_15,"a",@progbits
	.sectionflags	@""
	.align	4
.nv.constant0.triton_poi_fused__to_copy_add_arange_mul_15:
	.zero		540
